//
// Generated by NVIDIA NVVM Compiler
//
// Compiler Build ID: CL-36424714
// Cuda compilation tools, release 13.0, V13.0.88
// Based on NVVM 20.0.0
//

.version 9.0
.target sm_100
.address_size 64

	// .globl	vsquare_32

.visible .entry vsquare_32(
	.param .u64 .ptr .align 1 vsquare_32_param_0,
	.param .u64 .ptr .align 1 vsquare_32_param_1
)
{
	.reg .b32 	%r<5>;
	.reg .b32 	%f<3>;
	.reg .b64 	%rd<8>;

	ld.param.u64 	%rd1, [vsquare_32_param_0];
	ld.param.u64 	%rd2, [vsquare_32_param_1];
	cvta.to.global.u64 	%rd3, %rd2;
	cvta.to.global.u64 	%rd4, %rd1;
	mov.u32 	%r1, %tid.x;
	mov.u32 	%r2, %ctaid.x;
	mov.u32 	%r3, %ntid.x;
	mad.lo.s32 	%r4, %r2, %r3, %r1;
	mul.wide.s32 	%rd5, %r4, 4;
	add.s64 	%rd6, %rd4, %rd5;
	ld.global.f32 	%f1, [%rd6];
	mul.f32 	%f2, %f1, %f1;
	add.s64 	%rd7, %rd3, %rd5;
	st.global.f32 	[%rd7], %f2;
	ret;

}


// ===== COMPILED SASS (sm_100) =====

	.target	sm_100

	.elftype	@"ET_EXEC"


//--------------------- .note.nv.tkinfo           --------------------------
	.section	.note.nv.tkinfo,"",@"SHT_NOTE"
	.sectionflags	@"SHF_NOTE_NV_TKINFO"
	.tkinfo
        /*0018*/ 	.word	0x00000002
        /*0030*/ 	.string	""
        /*0030*/ 	.string	"ptxas"
        /*0030*/ 	.string	"Cuda compilation tools, release 13.0, V13.0.88"
        /*0030*/ 	.string	"Build cuda_13.0.r13.0/compiler.36424714_0"
        /*0030*/ 	.string	"-arch sm_100 -m 64 "



//--------------------- .note.nv.cuinfo           --------------------------
	.section	.note.nv.cuinfo,"",@"SHT_NOTE"
	.sectionflags	@"SHF_NOTE_NV_CUINFO"
        /*0018*/ 	.short	0x0002
        /*001a*/ 	.short	0x0064
        /*001c*/ 	.short	0x0082
	.zero		2


//--------------------- .nv.info                  --------------------------
	.section	.nv.info,"",@"SHT_CUDA_INFO"
	.align	4


	//----- nvinfo : EIATTR_REGCOUNT
	.align		4
        /*0000*/ 	.byte	0x04, 0x2f
        /*0002*/ 	.short	(.L_1 - .L_0)
	.align		4
.L_0:
        /*0004*/ 	.word	index@(vsquare_32)
        /*0008*/ 	.word	0x0000000a


	//----- nvinfo : EIATTR_FRAME_SIZE
	.align		4
.L_1:
        /*000c*/ 	.byte	0x04, 0x11
        /*000e*/ 	.short	(.L_3 - .L_2)
	.align		4
.L_2:
        /*0010*/ 	.word	index@(vsquare_32)
        /*0014*/ 	.word	0x00000000


	//----- nvinfo : EIATTR_MIN_STACK_SIZE
	.align		4
.L_3:
        /*0018*/ 	.byte	0x04, 0x12
        /*001a*/ 	.short	(.L_5 - .L_4)
	.align		4
.L_4:
        /*001c*/ 	.word	index@(vsquare_32)
        /*0020*/ 	.word	0x00000000
.L_5:


//--------------------- .nv.compat                --------------------------
	.section	.nv.compat,"",@"SHT_CUDA_COMPAT_INFO"
	.align	4
        /*0000*/ 	.byte	0x02, 0x09, 0x00, 0x00, 0x02, 0x02, 0x01, 0x00, 0x02, 0x05, 0x05, 0x00, 0x03, 0x07, 0x01, 0x01
        /*0010*/ 	.byte	0x02, 0x03, 0x00, 0x00, 0x02, 0x06, 0x01, 0x00, 0x04, 0x0b, 0x08, 0x00, 0x09, 0x00, 0x00, 0x00
        /*0020*/ 	.byte	0x00, 0x00, 0x00, 0x00


//--------------------- .nv.info.vsquare_32       --------------------------
	.section	.nv.info.vsquare_32,"",@"SHT_CUDA_INFO"
	.sectionflags	@""
	.align	4


	//----- nvinfo : EIATTR_CUDA_API_VERSION
	.align		4
        /*0000*/ 	.byte	0x04, 0x37
        /*0002*/ 	.short	(.L_7 - .L_6)
.L_6:
        /*0004*/ 	.word	0x00000082


	//----- nvinfo : EIATTR_KPARAM_INFO
	.align		4
.L_7:
        /*0008*/ 	.byte	0x04, 0x17
        /*000a*/ 	.short	(.L_9 - .L_8)
.L_8:
        /*000c*/ 	.word	0x00000000
        /*0010*/ 	.short	0x0001
        /*0012*/ 	.short	0x0008
        /*0014*/ 	.byte	0x00, 0xf5, 0x21, 0x00


	//----- nvinfo : EIATTR_KPARAM_INFO
	.align		4
.L_9:
        /*0018*/ 	.byte	0x04, 0x17
        /*001a*/ 	.short	(.L_11 - .L_10)
.L_10:
        /*001c*/ 	.word	0x00000000
        /*0020*/ 	.short	0x0000
        /*0022*/ 	.short	0x0000
        /*0024*/ 	.byte	0x00, 0xf5, 0x21, 0x00


	//----- nvinfo : EIATTR_SPARSE_MMA_MASK
	.align		4
.L_11:
        /*0028*/ 	.byte	0x03, 0x50
        /*002a*/ 	.short	0x0000


	//----- nvinfo : EIATTR_MAXREG_COUNT
	.align		4
        /*002c*/ 	.byte	0x03, 0x1b
        /*002e*/ 	.short	0x00ff


	//----- nvinfo : EIATTR_MERCURY_ISA_VERSION
	.align		4
        /*0030*/ 	.byte	0x03, 0x5f
        /*0032*/ 	.short	0x0101


	//----- nvinfo : EIATTR_VRC_CTA_INIT_COUNT
	.align		4
        /*0034*/ 	.byte	0x02, 0x4a
	.zero		1
	.zero		1


	//----- nvinfo : EIATTR_EXIT_INSTR_OFFSETS
	.align		4
        /*0038*/ 	.byte	0x04, 0x1c
        /*003a*/ 	.short	(.L_13 - .L_12)


	//   ....[0]....
.L_12:
        /*003c*/ 	.word	0x000000d0


	//----- nvinfo : EIATTR_CBANK_PARAM_SIZE
	.align		4
.L_13:
        /*0040*/ 	.byte	0x03, 0x19
        /*0042*/ 	.short	0x0010


	//----- nvinfo : EIATTR_PARAM_CBANK
	.align		4
        /*0044*/ 	.byte	0x04, 0x0a
        /*0046*/ 	.short	(.L_15 - .L_14)
	.align		4
.L_14:
        /*0048*/ 	.word	index@(.nv.constant0.vsquare_32)
        /*004c*/ 	.short	0x0380
        /*004e*/ 	.short	0x0010


	//----- nvinfo : EIATTR_SW_WAR
	.align		4
.L_15:
        /*0050*/ 	.byte	0x04, 0x36
        /*0052*/ 	.short	(.L_17 - .L_16)
.L_16:
        /*0054*/ 	.word	0x00000008
.L_17:


//--------------------- .nv.callgraph             --------------------------
	.section	.nv.callgraph,"",@"SHT_CUDA_CALLGRAPH"
	.align	4
	.sectionentsize	8
	.align		4
        /*0000*/ 	.word	0x00000000
	.align		4
        /*0004*/ 	.word	0xffffffff
	.align		4
        /*0008*/ 	.word	0x00000000
	.align		4
        /*000c*/ 	.word	0xfffffffe
	.align		4
        /*0010*/ 	.word	0x00000000
	.align		4
        /*0014*/ 	.word	0xfffffffd
	.align		4
        /*0018*/ 	.word	0x00000000
	.align		4
        /*001c*/ 	.word	0xfffffffc


//--------------------- .text.vsquare_32          --------------------------
	.section	.text.vsquare_32,"ax",@progbits
	.align	128
        .global         vsquare_32
        .type           vsquare_32,@function
        .size           vsquare_32,(.L_x_1 - vsquare_32)
        .other          vsquare_32,@"STO_CUDA_ENTRY STV_DEFAULT"
vsquare_32:
.text.vsquare_32:
[----:B------:R-:W-:Y:S01]  /*0000*/  LDC R1, c[0x0][0x37c] ;  /* 0x0000df00ff017b82 */ /* 0x000fe20000000800 */
[----:B------:R-:W0:Y:S07]  /*0010*/  S2R R7, SR_TID.X ;  /* 0x0000000000077919 */ /* 0x000e2e0000002100 */
[----:B------:R-:W0:Y:S01]  /*0020*/  S2UR UR6, SR_CTAID.X ;  /* 0x00000000000679c3 */ /* 0x000e220000002500 */
[----:B------:R-:W1:Y:S07]  /*0030*/  LDCU.64 UR4, c[0x0][0x358] ;  /* 0x00006b00ff0477ac */ /* 0x000e6e0008000a00 */
[----:B------:R-:W0:Y:S08]  /*0040*/  LDC R0, c[0x0][0x360] ;  /* 0x0000d800ff007b82 */ /* 0x000e300000000800 */
[----:B------:R-:W2:Y:S08]  /*0050*/  LDC.64 R2, c[0x0][0x380] ;  /* 0x0000e000ff027b82 */ /* 0x000eb00000000a00 */
[----:B------:R-:W3:Y:S01]  /*0060*/  LDC.64 R4, c[0x0][0x388] ;  /* 0x0000e200ff047b82 */ /* 0x000ee20000000a00 */
[----:B0-----:R-:W-:-:S04]  /*0070*/  IMAD R7, R0, UR6, R7 ;  /* 0x0000000600077c24 */ /* 0x001fc8000f8e0207 */
[----:B--2---:R-:W-:-:S06]  /*0080*/  IMAD.WIDE R2, R7, 0x4, R2 ;  /* 0x0000000407027825 */ /* 0x004fcc00078e0202 */
[----:B-1----:R-:W2:Y:S01]  /*0090*/  LDG.E R2, desc[UR4][R2.64] ;  /* 0x0000000402027981 */ /* 0x002ea2000c1e1900 */
[----:B---3--:R-:W-:-:S04]  /*00a0*/  IMAD.WIDE R4, R7, 0x4, R4 ;  /* 0x0000000407047825 */ /* 0x008fc800078e0204 */
[----:B--2---:R-:W-:-:S05]  /*00b0*/  FMUL R7, R2, R2 ;  /* 0x0000000202077220 */ /* 0x004fca0000400000 */
[----:B------:R-:W-:Y:S01]  /*00c0*/  STG.E desc[UR4][R4.64], R7 ;  /* 0x0000000704007986 */ /* 0x000fe2000c101904 */
[----:B------:R-:W-:Y:S05]  /*00d0*/  EXIT ;  /* 0x000000000000794d */ /* 0x000fea0003800000 */
.L_x_0:
[----:B------:R-:W-:-:S00]  /*00e0*/  BRA `(.L_x_0) ;  /* 0xfffffffc00fc7947 */ /* 0x000fc0000383ffff */
[----:B------:R-:W-:-:S00]  /*00f0*/  NOP ;  /* 0x0000000000007918 */ /* 0x000fc00000000000 */
        /* <DEDUP_REMOVED lines=8> */
.L_x_1:


//--------------------- .nv.shared.reserved.0     --------------------------
	.section	.nv.shared.reserved.0,"aw",@nobits
	.weak		__nv_reservedSMEM_offset_0_alias
	.size		__nv_reservedSMEM_offset_0_alias, 0, 64
	.other		__nv_reservedSMEM_offset_0_alias,@"STO_CUDA_RESERVED_SHARED STV_DEFAULT"
__nv_reservedSMEM_offset_0_alias:
	.zero		0
	.zero		64


//--------------------- .nv.constant0.vsquare_32  --------------------------
	.section	.nv.constant0.vsquare_32,"a",@progbits
	.sectionflags	@""
	.align	4
.nv.constant0.vsquare_32:
	.zero		912


//--------------------- SYMBOLS --------------------------

	.type		.nv.reservedSmem.offset0,@object
	.size		.nv.reservedSmem.offset0,0x4
